//
// Generated by NVIDIA NVVM Compiler
//
// Compiler Build ID: CL-36424714
// Cuda compilation tools, release 13.0, V13.0.88
// Based on NVVM 20.0.0
//

.version 9.0
.target sm_100
.address_size 64

	// .globl	_Z3addPiS_S_

.visible .entry _Z3addPiS_S_(
	.param .u64 .ptr .align 1 _Z3addPiS_S__param_0,
	.param .u64 .ptr .align 1 _Z3addPiS_S__param_1,
	.param .u64 .ptr .align 1 _Z3addPiS_S__param_2
)
{
	.reg .pred 	%p<3>;
	.reg .b32 	%r<13>;
	.reg .b64 	%rd<11>;

	ld.param.u64 	%rd4, [_Z3addPiS_S__param_0];
	ld.param.u64 	%rd5, [_Z3addPiS_S__param_1];
	ld.param.u64 	%rd6, [_Z3addPiS_S__param_2];
	mov.u32 	%r6, %tid.x;
	mov.u32 	%r7, %ctaid.x;
	mov.u32 	%r1, %ntid.x;
	mad.lo.s32 	%r12, %r7, %r1, %r6;
	setp.gt.s32 	%p1, %r12, 999999;
	@%p1 bra 	$L__BB0_3;
	mov.u32 	%r8, %nctaid.x;
	mul.lo.s32 	%r3, %r1, %r8;
	cvta.to.global.u64 	%rd1, %rd4;
	cvta.to.global.u64 	%rd2, %rd5;
	cvta.to.global.u64 	%rd3, %rd6;
$L__BB0_2:
	mul.wide.s32 	%rd7, %r12, 4;
	add.s64 	%rd8, %rd1, %rd7;
	ld.global.u32 	%r9, [%rd8];
	add.s64 	%rd9, %rd2, %rd7;
	ld.global.u32 	%r10, [%rd9];
	add.s32 	%r11, %r10, %r9;
	add.s64 	%rd10, %rd3, %rd7;
	st.global.u32 	[%rd10], %r11;
	add.s32 	%r12, %r12, %r3;
	setp.lt.s32 	%p2, %r12, 1000000;
	@%p2 bra 	$L__BB0_2;
$L__BB0_3:
	ret;

}
	// .globl	_Z8MyKernelPii
.visible .entry _Z8MyKernelPii(
	.param .u64 .ptr .align 1 _Z8MyKernelPii_param_0,
	.param .u32 _Z8MyKernelPii_param_1
)
{
	.reg .pred 	%p<2>;
	.reg .b32 	%r<8>;
	.reg .b64 	%rd<5>;

	ld.param.u64 	%rd1, [_Z8MyKernelPii_param_0];
	ld.param.u32 	%r2, [_Z8MyKernelPii_param_1];
	mov.u32 	%r3, %tid.x;
	mov.u32 	%r4, %ctaid.x;
	mov.u32 	%r5, %ntid.x;
	mad.lo.s32 	%r1, %r4, %r5, %r3;
	bar.sync 	0;
	setp.ge.s32 	%p1, %r1, %r2;
	@%p1 bra 	$L__BB1_2;
	cvta.to.global.u64 	%rd2, %rd1;
	mul.wide.s32 	%rd3, %r1, 4;
	add.s64 	%rd4, %rd2, %rd3;
	ld.global.u32 	%r6, [%rd4];
	mul.lo.s32 	%r7, %r6, %r6;
	st.global.u32 	[%rd4], %r7;
$L__BB1_2:
	ret;

}


// ===== COMPILED SASS (sm_100) =====

	.target	sm_100

	.elftype	@"ET_EXEC"


//--------------------- .note.nv.tkinfo           --------------------------
	.section	.note.nv.tkinfo,"",@"SHT_NOTE"
	.sectionflags	@"SHF_NOTE_NV_TKINFO"
	.tkinfo
        /*0018*/ 	.word	0x00000002
        /*0030*/ 	.string	""
        /*0030*/ 	.string	"ptxas"
        /*0030*/ 	.string	"Cuda compilation tools, release 13.0, V13.0.88"
        /*0030*/ 	.string	"Build cuda_13.0.r13.0/compiler.36424714_0"
        /*0030*/ 	.string	"-arch sm_100 -m 64 "



//--------------------- .note.nv.cuinfo           --------------------------
	.section	.note.nv.cuinfo,"",@"SHT_NOTE"
	.sectionflags	@"SHF_NOTE_NV_CUINFO"
        /*0018*/ 	.short	0x0002
        /*001a*/ 	.short	0x0064
        /*001c*/ 	.short	0x0082
	.zero		2


//--------------------- .nv.info                  --------------------------
	.section	.nv.info,"",@"SHT_CUDA_INFO"
	.align	4


	//----- nvinfo : EIATTR_REGCOUNT
	.align		4
        /*0000*/ 	.byte	0x04, 0x2f
        /*0002*/ 	.short	(.L_1 - .L_0)
	.align		4
.L_0:
        /*0004*/ 	.word	index@(_Z3addPiS_S_)
        /*0008*/ 	.word	0x00000014


	//----- nvinfo : EIATTR_FRAME_SIZE
	.align		4
.L_1:
        /*000c*/ 	.byte	0x04, 0x11
        /*000e*/ 	.short	(.L_3 - .L_2)
	.align		4
.L_2:
        /*0010*/ 	.word	index@(_Z3addPiS_S_)
        /*0014*/ 	.word	0x00000000


	//----- nvinfo : EIATTR_REGCOUNT
	.align		4
.L_3:
        /*0018*/ 	.byte	0x04, 0x2f
        /*001a*/ 	.short	(.L_5 - .L_4)
	.align		4
.L_4:
        /*001c*/ 	.word	index@(_Z8MyKernelPii)
        /*0020*/ 	.word	0x00000008


	//----- nvinfo : EIATTR_FRAME_SIZE
	.align		4
.L_5:
        /*0024*/ 	.byte	0x04, 0x11
        /*0026*/ 	.short	(.L_7 - .L_6)
	.align		4
.L_6:
        /*0028*/ 	.word	index@(_Z8MyKernelPii)
        /*002c*/ 	.word	0x00000000


	//----- nvinfo : EIATTR_MIN_STACK_SIZE
	.align		4
.L_7:
        /*0030*/ 	.byte	0x04, 0x12
        /*0032*/ 	.short	(.L_9 - .L_8)
	.align		4
.L_8:
        /*0034*/ 	.word	index@(_Z8MyKernelPii)
        /*0038*/ 	.word	0x00000000


	//----- nvinfo : EIATTR_MIN_STACK_SIZE
	.align		4
.L_9:
        /*003c*/ 	.byte	0x04, 0x12
        /*003e*/ 	.short	(.L_11 - .L_10)
	.align		4
.L_10:
        /*0040*/ 	.word	index@(_Z3addPiS_S_)
        /*0044*/ 	.word	0x00000000
.L_11:


//--------------------- .nv.compat                --------------------------
	.section	.nv.compat,"",@"SHT_CUDA_COMPAT_INFO"
	.align	4
        /*0000*/ 	.byte	0x02, 0x09, 0x00, 0x00, 0x02, 0x02, 0x01, 0x00, 0x02, 0x05, 0x05, 0x00, 0x03, 0x07, 0x01, 0x01
        /*0010*/ 	.byte	0x02, 0x03, 0x00, 0x00, 0x02, 0x06, 0x01, 0x00, 0x04, 0x0b, 0x08, 0x00, 0x09, 0x00, 0x00, 0x00
        /*0020*/ 	.byte	0x00, 0x00, 0x00, 0x00


//--------------------- .nv.info._Z8MyKernelPii   --------------------------
	.section	.nv.info._Z8MyKernelPii,"",@"SHT_CUDA_INFO"
	.sectionflags	@""
	.align	4


	//----- nvinfo : EIATTR_CUDA_API_VERSION
	.align		4
        /*0000*/ 	.byte	0x04, 0x37
        /*0002*/ 	.short	(.L_13 - .L_12)
.L_12:
        /*0004*/ 	.word	0x00000082


	//----- nvinfo : EIATTR_KPARAM_INFO
	.align		4
.L_13:
        /*0008*/ 	.byte	0x04, 0x17
        /*000a*/ 	.short	(.L_15 - .L_14)
.L_14:
        /*000c*/ 	.word	0x00000000
        /*0010*/ 	.short	0x0001
        /*0012*/ 	.short	0x0008
        /*0014*/ 	.byte	0x00, 0xf0, 0x11, 0x00


	//----- nvinfo : EIATTR_KPARAM_INFO
	.align		4
.L_15:
        /*0018*/ 	.byte	0x04, 0x17
        /*001a*/ 	.short	(.L_17 - .L_16)
.L_16:
        /*001c*/ 	.word	0x00000000
        /*0020*/ 	.short	0x0000
        /*0022*/ 	.short	0x0000
        /*0024*/ 	.byte	0x00, 0xf5, 0x21, 0x00


	//----- nvinfo : EIATTR_SPARSE_MMA_MASK
	.align		4
.L_17:
        /*0028*/ 	.byte	0x03, 0x50
        /*002a*/ 	.short	0x0000


	//----- nvinfo : EIATTR_MAXREG_COUNT
	.align		4
        /*002c*/ 	.byte	0x03, 0x1b
        /*002e*/ 	.short	0x00ff


	//----- nvinfo : EIATTR_NUM_BARRIERS
	.align		4
        /*0030*/ 	.byte	0x02, 0x4c
        /*0032*/ 	.byte	0x01
	.zero		1


	//----- nvinfo : EIATTR_MERCURY_ISA_VERSION
	.align		4
        /*0034*/ 	.byte	0x03, 0x5f
        /*0036*/ 	.short	0x0101


	//----- nvinfo : EIATTR_VRC_CTA_INIT_COUNT
	.align		4
        /*0038*/ 	.byte	0x02, 0x4a
	.zero		1
	.zero		1


	//----- nvinfo : EIATTR_EXIT_INSTR_OFFSETS
	.align		4
        /*003c*/ 	.byte	0x04, 0x1c
        /*003e*/ 	.short	(.L_19 - .L_18)


	//   ....[0]....
.L_18:
        /*0040*/ 	.word	0x00000080


	//   ....[1]....
        /*0044*/ 	.word	0x000000f0


	//----- nvinfo : EIATTR_CBANK_PARAM_SIZE
	.align		4
.L_19:
        /*0048*/ 	.byte	0x03, 0x19
        /*004a*/ 	.short	0x000c


	//----- nvinfo : EIATTR_PARAM_CBANK
	.align		4
        /*004c*/ 	.byte	0x04, 0x0a
        /*004e*/ 	.short	(.L_21 - .L_20)
	.align		4
.L_20:
        /*0050*/ 	.word	index@(.nv.constant0._Z8MyKernelPii)
        /*0054*/ 	.short	0x0380
        /*0056*/ 	.short	0x000c


	//----- nvinfo : EIATTR_SW_WAR
	.align		4
.L_21:
        /*0058*/ 	.byte	0x04, 0x36
        /*005a*/ 	.short	(.L_23 - .L_22)
.L_22:
        /*005c*/ 	.word	0x00000008
.L_23:


//--------------------- .nv.info._Z3addPiS_S_     --------------------------
	.section	.nv.info._Z3addPiS_S_,"",@"SHT_CUDA_INFO"
	.sectionflags	@""
	.align	4


	//----- nvinfo : EIATTR_CUDA_API_VERSION
	.align		4
        /*0000*/ 	.byte	0x04, 0x37
        /*0002*/ 	.short	(.L_25 - .L_24)
.L_24:
        /*0004*/ 	.word	0x00000082


	//----- nvinfo : EIATTR_KPARAM_INFO
	.align		4
.L_25:
        /*0008*/ 	.byte	0x04, 0x17
        /*000a*/ 	.short	(.L_27 - .L_26)
.L_26:
        /*000c*/ 	.word	0x00000000
        /*0010*/ 	.short	0x0002
        /*0012*/ 	.short	0x0010
        /*0014*/ 	.byte	0x00, 0xf5, 0x21, 0x00


	//----- nvinfo : EIATTR_KPARAM_INFO
	.align		4
.L_27:
        /*0018*/ 	.byte	0x04, 0x17
        /*001a*/ 	.short	(.L_29 - .L_28)
.L_28:
        /*001c*/ 	.word	0x00000000
        /*0020*/ 	.short	0x0001
        /*0022*/ 	.short	0x0008
        /*0024*/ 	.byte	0x00, 0xf5, 0x21, 0x00


	//----- nvinfo : EIATTR_KPARAM_INFO
	.align		4
.L_29:
        /*0028*/ 	.byte	0x04, 0x17
        /*002a*/ 	.short	(.L_31 - .L_30)
.L_30:
        /*002c*/ 	.word	0x00000000
        /*0030*/ 	.short	0x0000
        /*0032*/ 	.short	0x0000
        /*0034*/ 	.byte	0x00, 0xf5, 0x21, 0x00


	//----- nvinfo : EIATTR_SPARSE_MMA_MASK
	.align		4
.L_31:
        /*0038*/ 	.byte	0x03, 0x50
        /*003a*/ 	.short	0x0000


	//----- nvinfo : EIATTR_MAXREG_COUNT
	.align		4
        /*003c*/ 	.byte	0x03, 0x1b
        /*003e*/ 	.short	0x00ff


	//----- nvinfo : EIATTR_MERCURY_ISA_VERSION
	.align		4
        /*0040*/ 	.byte	0x03, 0x5f
        /*0042*/ 	.short	0x0101


	//----- nvinfo : EIATTR_VRC_CTA_INIT_COUNT
	.align		4
        /*0044*/ 	.byte	0x02, 0x4a
	.zero		1
	.zero		1


	//----- nvinfo : EIATTR_EXIT_INSTR_OFFSETS
	.align		4
        /*0048*/ 	.byte	0x04, 0x1c
        /*004a*/ 	.short	(.L_33 - .L_32)


	//   ....[0]....
.L_32:
        /*004c*/ 	.word	0x00000060


	//   ....[1]....
        /*0050*/ 	.word	0x00000170


	//----- nvinfo : EIATTR_CRS_STACK_SIZE
	.align		4
.L_33:
        /*0054*/ 	.byte	0x04, 0x1e
        /*0056*/ 	.short	(.L_35 - .L_34)
.L_34:
        /*0058*/ 	.word	0x00000000


	//----- nvinfo : EIATTR_CBANK_PARAM_SIZE
	.align		4
.L_35:
        /*005c*/ 	.byte	0x03, 0x19
        /*005e*/ 	.short	0x0018


	//----- nvinfo : EIATTR_PARAM_CBANK
	.align		4
        /*0060*/ 	.byte	0x04, 0x0a
        /*0062*/ 	.short	(.L_37 - .L_36)
	.align		4
.L_36:
        /*0064*/ 	.word	index@(.nv.constant0._Z3addPiS_S_)
        /*0068*/ 	.short	0x0380
        /*006a*/ 	.short	0x0018


	//----- nvinfo : EIATTR_SW_WAR
	.align		4
.L_37:
        /*006c*/ 	.byte	0x04, 0x36
        /*006e*/ 	.short	(.L_39 - .L_38)
.L_38:
        /*0070*/ 	.word	0x00000008
.L_39:


//--------------------- .nv.callgraph             --------------------------
	.section	.nv.callgraph,"",@"SHT_CUDA_CALLGRAPH"
	.align	4
	.sectionentsize	8
	.align		4
        /*0000*/ 	.word	0x00000000
	.align		4
        /*0004*/ 	.word	0xffffffff
	.align		4
        /*0008*/ 	.word	0x00000000
	.align		4
        /*000c*/ 	.word	0xfffffffe
	.align		4
        /*0010*/ 	.word	0x00000000
	.align		4
        /*0014*/ 	.word	0xfffffffd
	.align		4
        /*0018*/ 	.word	0x00000000
	.align		4
        /*001c*/ 	.word	0xfffffffc


//--------------------- .text._Z8MyKernelPii      --------------------------
	.section	.text._Z8MyKernelPii,"ax",@progbits
	.align	128
        .global         _Z8MyKernelPii
        .type           _Z8MyKernelPii,@function
        .size           _Z8MyKernelPii,(.L_x_3 - _Z8MyKernelPii)
        .other          _Z8MyKernelPii,@"STO_CUDA_ENTRY STV_DEFAULT"
_Z8MyKernelPii:
.text._Z8MyKernelPii:
[----:B------:R-:W-:Y:S01]  /*0000*/  LDC R1, c[0x0][0x37c] ;  /* 0x0000df00ff017b82 */ /* 0x000fe20000000800 */
[----:B------:R-:W0:Y:S07]  /*0010*/  S2R R5, SR_TID.X ;  /* 0x0000000000057919 */ /* 0x000e2e0000002100 */
[----:B------:R-:W0:Y:S01]  /*0020*/  S2UR UR4, SR_CTAID.X ;  /* 0x00000000000479c3 */ /* 0x000e220000002500 */
[----:B------:R-:W1:Y:S07]  /*0030*/  LDCU UR5, c[0x0][0x388] ;  /* 0x00007100ff0577ac */ /* 0x000e6e0008000800 */
[----:B------:R-:W0:Y:S02]  /*0040*/  LDC R0, c[0x0][0x360] ;  /* 0x0000d800ff007b82 */ /* 0x000e240000000800 */
[----:B0-----:R-:W-:-:S06]  /*0050*/  IMAD R5, R0, UR4, R5 ;  /* 0x0000000400057c24 */ /* 0x001fcc000f8e0205 */
[----:B------:R-:W-:Y:S01]  /*0060*/  BAR.SYNC.DEFER_BLOCKING 0x0 ;  /* 0x0000000000007b1d */ /* 0x000fe20000010000 */
[----:B-1----:R-:W-:-:S13]  /*0070*/  ISETP.GE.AND P0, PT, R5, UR5, PT ;  /* 0x0000000505007c0c */ /* 0x002fda000bf06270 */
[----:B------:R-:W-:Y:S05]  /*0080*/  @P0 EXIT ;  /* 0x000000000000094d */ /* 0x000fea0003800000 */
[----:B------:R-:W0:Y:S01]  /*0090*/  LDC.64 R2, c[0x0][0x380] ;  /* 0x0000e000ff027b82 */ /* 0x000e220000000a00 */
[----:B------:R-:W1:Y:S01]  /*00a0*/  LDCU.64 UR4, c[0x0][0x358] ;  /* 0x00006b00ff0477ac */ /* 0x000e620008000a00 */
[----:B0-----:R-:W-:-:S05]  /*00b0*/  IMAD.WIDE R2, R5, 0x4, R2 ;  /* 0x0000000405027825 */ /* 0x001fca00078e0202 */
[----:B-1----:R-:W2:Y:S02]  /*00c0*/  LDG.E R0, desc[UR4][R2.64] ;  /* 0x0000000402007981 */ /* 0x002ea4000c1e1900 */
[----:B--2---:R-:W-:-:S05]  /*00d0*/  IMAD R5, R0, R0, RZ ;  /* 0x0000000000057224 */ /* 0x004fca00078e02ff */
[----:B------:R-:W-:Y:S01]  /*00e0*/  STG.E desc[UR4][R2.64], R5 ;  /* 0x0000000502007986 */ /* 0x000fe2000c101904 */
[----:B------:R-:W-:Y:S05]  /*00f0*/  EXIT ;  /* 0x000000000000794d */ /* 0x000fea0003800000 */
.L_x_0:
[----:B------:R-:W-:-:S00]  /*0100*/  BRA `(.L_x_0) ;  /* 0xfffffffc00fc7947 */ /* 0x000fc0000383ffff */
[----:B------:R-:W-:-:S00]  /*0110*/  NOP ;  /* 0x0000000000007918 */ /* 0x000fc00000000000 */
        /* <DEDUP_REMOVED lines=14> */
.L_x_3:


//--------------------- .text._Z3addPiS_S_        --------------------------
	.section	.text._Z3addPiS_S_,"ax",@progbits
	.align	128
        .global         _Z3addPiS_S_
        .type           _Z3addPiS_S_,@function
        .size           _Z3addPiS_S_,(.L_x_4 - _Z3addPiS_S_)
        .other          _Z3addPiS_S_,@"STO_CUDA_ENTRY STV_DEFAULT"
_Z3addPiS_S_:
.text._Z3addPiS_S_:
[----:B------:R-:W-:Y:S01]  /*0000*/  LDC R1, c[0x0][0x37c] ;  /* 0x0000df00ff017b82 */ /* 0x000fe20000000800 */
[----:B------:R-:W0:Y:S07]  /*0010*/  S2R R0, SR_TID.X ;  /* 0x0000000000007919 */ /* 0x000e2e0000002100 */
[----:B------:R-:W0:Y:S08]  /*0020*/  S2UR UR4, SR_CTAID.X ;  /* 0x00000000000479c3 */ /* 0x000e300000002500 */
[----:B------:R-:W0:Y:S02]  /*0030*/  LDC R15, c[0x0][0x360] ;  /* 0x0000d800ff0f7b82 */ /* 0x000e240000000800 */
[----:B0-----:R-:W-:-:S05]  /*0040*/  IMAD R0, R15, UR4, R0 ;  /* 0x000000040f007c24 */ /* 0x001fca000f8e0200 */
[----:B------:R-:W-:-:S13]  /*0050*/  ISETP.GT.AND P0, PT, R0, 0xf423f, PT ;  /* 0x000f423f0000780c */ /* 0x000fda0003f04270 */
[----:B------:R-:W-:Y:S05]  /*0060*/  @P0 EXIT ;  /* 0x000000000000094d */ /* 0x000fea0003800000 */
[----:B------:R-:W0:Y:S01]  /*0070*/  LDC.64 R12, c[0x0][0x390] ;  /* 0x0000e400ff0c7b82 */ /* 0x000e220000000a00 */
[----:B------:R-:W1:Y:S01]  /*0080*/  LDCU UR4, c[0x0][0x370] ;  /* 0x00006e00ff0477ac */ /* 0x000e620008000800 */
[----:B------:R-:W2:Y:S06]  /*0090*/  LDCU.64 UR6, c[0x0][0x358] ;  /* 0x00006b00ff0677ac */ /* 0x000eac0008000a00 */
[----:B------:R-:W3:Y:S08]  /*00a0*/  LDC.64 R8, c[0x0][0x380] ;  /* 0x0000e000ff087b82 */ /* 0x000ef00000000a00 */
[----:B------:R-:W4:Y:S01]  /*00b0*/  LDC.64 R10, c[0x0][0x388] ;  /* 0x0000e200ff0a7b82 */ /* 0x000f220000000a00 */
[----:B-1----:R-:W-:-:S07]  /*00c0*/  IMAD R15, R15, UR4, RZ ;  /* 0x000000040f0f7c24 */ /* 0x002fce000f8e02ff */
.L_x_1:
[----:B---3--:R-:W-:-:S04]  /*00d0*/  IMAD.WIDE R2, R0, 0x4, R8 ;  /* 0x0000000400027825 */ /* 0x008fc800078e0208 */
[C---:B----4-:R-:W-:Y:S02]  /*00e0*/  IMAD.WIDE R4, R0.reuse, 0x4, R10 ;  /* 0x0000000400047825 */ /* 0x050fe400078e020a */
[----:B--2---:R-:W2:Y:S04]  /*00f0*/  LDG.E R2, desc[UR6][R2.64] ;  /* 0x0000000602027981 */ /* 0x004ea8000c1e1900 */
[----:B------:R-:W2:Y:S01]  /*0100*/  LDG.E R5, desc[UR6][R4.64] ;  /* 0x0000000604057981 */ /* 0x000ea2000c1e1900 */
[----:B01----:R-:W-:Y:S01]  /*0110*/  IMAD.WIDE R6, R0, 0x4, R12 ;  /* 0x0000000400067825 */ /* 0x003fe200078e020c */
[----:B------:R-:W-:-:S04]  /*0120*/  IADD3 R0, PT, PT, R15, R0, RZ ;  /* 0x000000000f007210 */ /* 0x000fc80007ffe0ff */
[----:B------:R-:W-:Y:S02]  /*0130*/  ISETP.GE.AND P0, PT, R0, 0xf4240, PT ;  /* 0x000f42400000780c */ /* 0x000fe40003f06270 */
[----:B--2---:R-:W-:-:S05]  /*0140*/  IADD3 R17, PT, PT, R2, R5, RZ ;  /* 0x0000000502117210 */ /* 0x004fca0007ffe0ff */
[----:B------:R1:W-:Y:S06]  /*0150*/  STG.E desc[UR6][R6.64], R17 ;  /* 0x0000001106007986 */ /* 0x0003ec000c101906 */
[----:B------:R-:W-:Y:S05]  /*0160*/  @!P0 BRA `(.L_x_1) ;  /* 0xfffffffc00d88947 */ /* 0x000fea000383ffff */
[----:B------:R-:W-:Y:S05]  /*0170*/  EXIT ;  /* 0x000000000000794d */ /* 0x000fea0003800000 */
.L_x_2:
        /* <DEDUP_REMOVED lines=16> */
.L_x_4:


//--------------------- .nv.shared.reserved.0     --------------------------
	.section	.nv.shared.reserved.0,"aw",@nobits
	.weak		__nv_reservedSMEM_offset_0_alias
	.size		__nv_reservedSMEM_offset_0_alias, 0, 64
	.other		__nv_reservedSMEM_offset_0_alias,@"STO_CUDA_RESERVED_SHARED STV_DEFAULT"
__nv_reservedSMEM_offset_0_alias:
	.zero		0
	.zero		64


//--------------------- .nv.constant0._Z8MyKernelPii --------------------------
	.section	.nv.constant0._Z8MyKernelPii,"a",@progbits
	.sectionflags	@""
	.align	4
.nv.constant0._Z8MyKernelPii:
	.zero		908


//--------------------- .nv.constant0._Z3addPiS_S_ --------------------------
	.section	.nv.constant0._Z3addPiS_S_,"a",@progbits
	.sectionflags	@""
	.align	4
.nv.constant0._Z3addPiS_S_:
	.zero		920


//--------------------- SYMBOLS --------------------------

	.type		.nv.reservedSmem.offset0,@object
	.size		.nv.reservedSmem.offset0,0x4
